//
// Generated by NVIDIA NVVM Compiler
//
// Compiler Build ID: CL-36424714
// Cuda compilation tools, release 13.0, V13.0.88
// Based on NVVM 20.0.0
//

.version 9.0
.target sm_100
.address_size 64

	// .globl	_Z13callOperationPiS_S_ii
// _ZZ25callOperationSharedStaticPiS_S_iiE3s_a has been demoted
// _ZZ25callOperationSharedStaticPiS_S_iiE3s_x has been demoted
// _ZZ26callOperationSharedDynamicPiS_S_iiE3s_x has been demoted
.extern .shared .align 16 .b8 arrays[];

.visible .entry _Z13callOperationPiS_S_ii(
	.param .u64 .ptr .align 1 _Z13callOperationPiS_S_ii_param_0,
	.param .u64 .ptr .align 1 _Z13callOperationPiS_S_ii_param_1,
	.param .u64 .ptr .align 1 _Z13callOperationPiS_S_ii_param_2,
	.param .u32 _Z13callOperationPiS_S_ii_param_3,
	.param .u32 _Z13callOperationPiS_S_ii_param_4
)
{
	.reg .pred 	%p<2>;
	.reg .b32 	%r<11>;
	.reg .b64 	%rd<11>;

	ld.param.u64 	%rd1, [_Z13callOperationPiS_S_ii_param_0];
	ld.param.u64 	%rd2, [_Z13callOperationPiS_S_ii_param_1];
	ld.param.u64 	%rd3, [_Z13callOperationPiS_S_ii_param_2];
	ld.param.u32 	%r2, [_Z13callOperationPiS_S_ii_param_3];
	ld.param.u32 	%r3, [_Z13callOperationPiS_S_ii_param_4];
	mov.u32 	%r4, %ctaid.x;
	mov.u32 	%r5, %ntid.x;
	mov.u32 	%r6, %tid.x;
	mad.lo.s32 	%r1, %r4, %r5, %r6;
	setp.ge.s32 	%p1, %r1, %r3;
	@%p1 bra 	$L__BB0_2;
	cvta.to.global.u64 	%rd4, %rd1;
	cvta.to.global.u64 	%rd5, %rd2;
	cvta.to.global.u64 	%rd6, %rd3;
	mul.wide.s32 	%rd7, %r1, 4;
	add.s64 	%rd8, %rd4, %rd7;
	ld.global.u32 	%r7, [%rd8];
	add.s64 	%rd9, %rd5, %rd7;
	ld.global.u32 	%r8, [%rd9];
	mul.lo.s32 	%r9, %r8, %r2;
	sub.s32 	%r10, %r7, %r9;
	add.s64 	%rd10, %rd6, %rd7;
	st.global.u32 	[%rd10], %r10;
$L__BB0_2:
	ret;

}
	// .globl	_Z25callOperationSharedStaticPiS_S_ii
.visible .entry _Z25callOperationSharedStaticPiS_S_ii(
	.param .u64 .ptr .align 1 _Z25callOperationSharedStaticPiS_S_ii_param_0,
	.param .u64 .ptr .align 1 _Z25callOperationSharedStaticPiS_S_ii_param_1,
	.param .u64 .ptr .align 1 _Z25callOperationSharedStaticPiS_S_ii_param_2,
	.param .u32 _Z25callOperationSharedStaticPiS_S_ii_param_3,
	.param .u32 _Z25callOperationSharedStaticPiS_S_ii_param_4
)
{
	.reg .pred 	%p<2>;
	.reg .b32 	%r<14>;
	.reg .b64 	%rd<11>;
	// demoted variable
	.shared .align 4 .b8 _ZZ25callOperationSharedStaticPiS_S_iiE3s_a[60];
	// demoted variable
	.shared .align 4 .u32 _ZZ25callOperationSharedStaticPiS_S_iiE3s_x;
	ld.param.u64 	%rd1, [_Z25callOperationSharedStaticPiS_S_ii_param_0];
	ld.param.u64 	%rd2, [_Z25callOperationSharedStaticPiS_S_ii_param_1];
	ld.param.u64 	%rd3, [_Z25callOperationSharedStaticPiS_S_ii_param_2];
	ld.param.u32 	%r2, [_Z25callOperationSharedStaticPiS_S_ii_param_3];
	ld.param.u32 	%r3, [_Z25callOperationSharedStaticPiS_S_ii_param_4];
	mov.u32 	%r4, %ntid.x;
	mov.u32 	%r5, %ctaid.x;
	mov.u32 	%r6, %tid.x;
	mad.lo.s32 	%r1, %r4, %r5, %r6;
	setp.ge.s32 	%p1, %r1, %r3;
	@%p1 bra 	$L__BB1_2;
	cvta.to.global.u64 	%rd4, %rd1;
	cvta.to.global.u64 	%rd5, %rd2;
	cvta.to.global.u64 	%rd6, %rd3;
	st.shared.u32 	[_ZZ25callOperationSharedStaticPiS_S_iiE3s_x], %r2;
	mul.wide.s32 	%rd7, %r1, 4;
	add.s64 	%rd8, %rd4, %rd7;
	ld.global.u32 	%r7, [%rd8];
	shl.b32 	%r8, %r1, 2;
	mov.u32 	%r9, _ZZ25callOperationSharedStaticPiS_S_iiE3s_a;
	add.s32 	%r10, %r9, %r8;
	st.shared.u32 	[%r10], %r7;
	add.s64 	%rd9, %rd5, %rd7;
	ld.global.u32 	%r11, [%rd9];
	mul.lo.s32 	%r12, %r2, %r11;
	sub.s32 	%r13, %r7, %r12;
	add.s64 	%rd10, %rd6, %rd7;
	st.global.u32 	[%rd10], %r13;
$L__BB1_2:
	ret;

}
	// .globl	_Z26callOperationSharedDynamicPiS_S_ii
.visible .entry _Z26callOperationSharedDynamicPiS_S_ii(
	.param .u64 .ptr .align 1 _Z26callOperationSharedDynamicPiS_S_ii_param_0,
	.param .u64 .ptr .align 1 _Z26callOperationSharedDynamicPiS_S_ii_param_1,
	.param .u64 .ptr .align 1 _Z26callOperationSharedDynamicPiS_S_ii_param_2,
	.param .u32 _Z26callOperationSharedDynamicPiS_S_ii_param_3,
	.param .u32 _Z26callOperationSharedDynamicPiS_S_ii_param_4
)
{
	.reg .pred 	%p<2>;
	.reg .b32 	%r<18>;
	.reg .b64 	%rd<11>;
	// demoted variable
	.shared .align 4 .u32 _ZZ26callOperationSharedDynamicPiS_S_iiE3s_x;
	ld.param.u64 	%rd1, [_Z26callOperationSharedDynamicPiS_S_ii_param_0];
	ld.param.u64 	%rd2, [_Z26callOperationSharedDynamicPiS_S_ii_param_1];
	ld.param.u64 	%rd3, [_Z26callOperationSharedDynamicPiS_S_ii_param_2];
	ld.param.u32 	%r2, [_Z26callOperationSharedDynamicPiS_S_ii_param_3];
	ld.param.u32 	%r3, [_Z26callOperationSharedDynamicPiS_S_ii_param_4];
	mov.u32 	%r4, %ntid.x;
	mov.u32 	%r5, %ctaid.x;
	mov.u32 	%r6, %tid.x;
	mad.lo.s32 	%r1, %r4, %r5, %r6;
	setp.ge.s32 	%p1, %r1, %r3;
	@%p1 bra 	$L__BB2_2;
	cvta.to.global.u64 	%rd4, %rd1;
	cvta.to.global.u64 	%rd5, %rd2;
	cvta.to.global.u64 	%rd6, %rd3;
	st.shared.u32 	[_ZZ26callOperationSharedDynamicPiS_S_iiE3s_x], %r2;
	mul.wide.s32 	%rd7, %r1, 4;
	add.s64 	%rd8, %rd4, %rd7;
	ld.global.u32 	%r7, [%rd8];
	shl.b32 	%r8, %r1, 2;
	mov.u32 	%r9, arrays;
	add.s32 	%r10, %r9, %r8;
	st.shared.u32 	[%r10], %r7;
	add.s64 	%rd9, %rd5, %rd7;
	ld.global.u32 	%r11, [%rd9];
	shl.b32 	%r12, %r3, 2;
	add.s32 	%r13, %r10, %r12;
	st.shared.u32 	[%r13], %r11;
	ld.shared.u32 	%r14, [%r10];
	mul.lo.s32 	%r15, %r2, %r11;
	sub.s32 	%r16, %r14, %r15;
	add.s32 	%r17, %r13, %r12;
	st.shared.u32 	[%r17], %r16;
	add.s64 	%rd10, %rd6, %rd7;
	st.global.u32 	[%rd10], %r16;
$L__BB2_2:
	ret;

}


// ===== COMPILED SASS (sm_100) =====

	.target	sm_100

	.elftype	@"ET_EXEC"


//--------------------- .note.nv.tkinfo           --------------------------
	.section	.note.nv.tkinfo,"",@"SHT_NOTE"
	.sectionflags	@"SHF_NOTE_NV_TKINFO"
	.tkinfo
        /*0018*/ 	.word	0x00000002
        /*0030*/ 	.string	""
        /*0030*/ 	.string	"ptxas"
        /*0030*/ 	.string	"Cuda compilation tools, release 13.0, V13.0.88"
        /*0030*/ 	.string	"Build cuda_13.0.r13.0/compiler.36424714_0"
        /*0030*/ 	.string	"-arch sm_100 -m 64 "



//--------------------- .note.nv.cuinfo           --------------------------
	.section	.note.nv.cuinfo,"",@"SHT_NOTE"
	.sectionflags	@"SHF_NOTE_NV_CUINFO"
        /*0018*/ 	.short	0x0002
        /*001a*/ 	.short	0x0064
        /*001c*/ 	.short	0x0082
	.zero		2


//--------------------- .nv.info                  --------------------------
	.section	.nv.info,"",@"SHT_CUDA_INFO"
	.align	4


	//----- nvinfo : EIATTR_REGCOUNT
	.align		4
        /*0000*/ 	.byte	0x04, 0x2f
        /*0002*/ 	.short	(.L_1 - .L_0)
	.align		4
.L_0:
        /*0004*/ 	.word	index@(_Z13callOperationPiS_S_ii)
        /*0008*/ 	.word	0x0000000e


	//----- nvinfo : EIATTR_FRAME_SIZE
	.align		4
.L_1:
        /*000c*/ 	.byte	0x04, 0x11
        /*000e*/ 	.short	(.L_3 - .L_2)
	.align		4
.L_2:
        /*0010*/ 	.word	index@(_Z13callOperationPiS_S_ii)
        /*0014*/ 	.word	0x00000000


	//----- nvinfo : EIATTR_REGCOUNT
	.align		4
.L_3:
        /*0018*/ 	.byte	0x04, 0x2f
        /*001a*/ 	.short	(.L_5 - .L_4)
	.align		4
.L_4:
        /*001c*/ 	.word	index@(_Z25callOperationSharedStaticPiS_S_ii)
        /*0020*/ 	.word	0x00000010


	//----- nvinfo : EIATTR_FRAME_SIZE
	.align		4
.L_5:
        /*0024*/ 	.byte	0x04, 0x11
        /*0026*/ 	.short	(.L_7 - .L_6)
	.align		4
.L_6:
        /*0028*/ 	.word	index@(_Z25callOperationSharedStaticPiS_S_ii)
        /*002c*/ 	.word	0x00000000


	//----- nvinfo : EIATTR_REGCOUNT
	.align		4
.L_7:
        /*0030*/ 	.byte	0x04, 0x2f
        /*0032*/ 	.short	(.L_9 - .L_8)
	.align		4
.L_8:
        /*0034*/ 	.word	index@(_Z26callOperationSharedDynamicPiS_S_ii)
        /*0038*/ 	.word	0x0000000e


	//----- nvinfo : EIATTR_FRAME_SIZE
	.align		4
.L_9:
        /*003c*/ 	.byte	0x04, 0x11
        /*003e*/ 	.short	(.L_11 - .L_10)
	.align		4
.L_10:
        /*0040*/ 	.word	index@(_Z26callOperationSharedDynamicPiS_S_ii)
        /*0044*/ 	.word	0x00000000


	//----- nvinfo : EIATTR_MIN_STACK_SIZE
	.align		4
.L_11:
        /*0048*/ 	.byte	0x04, 0x12
        /*004a*/ 	.short	(.L_13 - .L_12)
	.align		4
.L_12:
        /*004c*/ 	.word	index@(_Z26callOperationSharedDynamicPiS_S_ii)
        /*0050*/ 	.word	0x00000000


	//----- nvinfo : EIATTR_MIN_STACK_SIZE
	.align		4
.L_13:
        /*0054*/ 	.byte	0x04, 0x12
        /*0056*/ 	.short	(.L_15 - .L_14)
	.align		4
.L_14:
        /*0058*/ 	.word	index@(_Z25callOperationSharedStaticPiS_S_ii)
        /*005c*/ 	.word	0x00000000


	//----- nvinfo : EIATTR_MIN_STACK_SIZE
	.align		4
.L_15:
        /*0060*/ 	.byte	0x04, 0x12
        /*0062*/ 	.short	(.L_17 - .L_16)
	.align		4
.L_16:
        /*0064*/ 	.word	index@(_Z13callOperationPiS_S_ii)
        /*0068*/ 	.word	0x00000000
.L_17:


//--------------------- .nv.compat                --------------------------
	.section	.nv.compat,"",@"SHT_CUDA_COMPAT_INFO"
	.align	4
        /*0000*/ 	.byte	0x02, 0x09, 0x00, 0x00, 0x02, 0x02, 0x01, 0x00, 0x02, 0x05, 0x05, 0x00, 0x03, 0x07, 0x01, 0x01
        /*0010*/ 	.byte	0x02, 0x03, 0x00, 0x00, 0x02, 0x06, 0x01, 0x00, 0x04, 0x0b, 0x08, 0x00, 0x09, 0x00, 0x00, 0x00
        /*0020*/ 	.byte	0x00, 0x00, 0x00, 0x00


//--------------------- .nv.info._Z26callOperationSharedDynamicPiS_S_ii --------------------------
	.section	.nv.info._Z26callOperationSharedDynamicPiS_S_ii,"",@"SHT_CUDA_INFO"
	.sectionflags	@""
	.align	4


	//----- nvinfo : EIATTR_CUDA_API_VERSION
	.align		4
        /*0000*/ 	.byte	0x04, 0x37
        /*0002*/ 	.short	(.L_19 - .L_18)
.L_18:
        /*0004*/ 	.word	0x00000082


	//----- nvinfo : EIATTR_KPARAM_INFO
	.align		4
.L_19:
        /*0008*/ 	.byte	0x04, 0x17
        /*000a*/ 	.short	(.L_21 - .L_20)
.L_20:
        /*000c*/ 	.word	0x00000000
        /*0010*/ 	.short	0x0004
        /*0012*/ 	.short	0x001c
        /*0014*/ 	.byte	0x00, 0xf0, 0x11, 0x00


	//----- nvinfo : EIATTR_KPARAM_INFO
	.align		4
.L_21:
        /*0018*/ 	.byte	0x04, 0x17
        /*001a*/ 	.short	(.L_23 - .L_22)
.L_22:
        /*001c*/ 	.word	0x00000000
        /*0020*/ 	.short	0x0003
        /*0022*/ 	.short	0x0018
        /*0024*/ 	.byte	0x00, 0xf0, 0x11, 0x00


	//----- nvinfo : EIATTR_KPARAM_INFO
	.align		4
.L_23:
        /*0028*/ 	.byte	0x04, 0x17
        /*002a*/ 	.short	(.L_25 - .L_24)
.L_24:
        /*002c*/ 	.word	0x00000000
        /*0030*/ 	.short	0x0002
        /*0032*/ 	.short	0x0010
        /*0034*/ 	.byte	0x00, 0xf5, 0x21, 0x00


	//----- nvinfo : EIATTR_KPARAM_INFO
	.align		4
.L_25:
        /*0038*/ 	.byte	0x04, 0x17
        /*003a*/ 	.short	(.L_27 - .L_26)
.L_26:
        /*003c*/ 	.word	0x00000000
        /*0040*/ 	.short	0x0001
        /*0042*/ 	.short	0x0008
        /*0044*/ 	.byte	0x00, 0xf5, 0x21, 0x00


	//----- nvinfo : EIATTR_KPARAM_INFO
	.align		4
.L_27:
        /*0048*/ 	.byte	0x04, 0x17
        /*004a*/ 	.short	(.L_29 - .L_28)
.L_28:
        /*004c*/ 	.word	0x00000000
        /*0050*/ 	.short	0x0000
        /*0052*/ 	.short	0x0000
        /*0054*/ 	.byte	0x00, 0xf5, 0x21, 0x00


	//----- nvinfo : EIATTR_SPARSE_MMA_MASK
	.align		4
.L_29:
        /*0058*/ 	.byte	0x03, 0x50
        /*005a*/ 	.short	0x0000


	//----- nvinfo : EIATTR_MAXREG_COUNT
	.align		4
        /*005c*/ 	.byte	0x03, 0x1b
        /*005e*/ 	.short	0x00ff


	//----- nvinfo : EIATTR_MERCURY_ISA_VERSION
	.align		4
        /*0060*/ 	.byte	0x03, 0x5f
        /*0062*/ 	.short	0x0101


	//----- nvinfo : EIATTR_VRC_CTA_INIT_COUNT
	.align		4
        /*0064*/ 	.byte	0x02, 0x4a
	.zero		1
	.zero		1


	//----- nvinfo : EIATTR_EXIT_INSTR_OFFSETS
	.align		4
        /*0068*/ 	.byte	0x04, 0x1c
        /*006a*/ 	.short	(.L_31 - .L_30)


	//   ....[0]....
.L_30:
        /*006c*/ 	.word	0x00000070


	//   ....[1]....
        /*0070*/ 	.word	0x00000220


	//----- nvinfo : EIATTR_CBANK_PARAM_SIZE
	.align		4
.L_31:
        /*0074*/ 	.byte	0x03, 0x19
        /*0076*/ 	.short	0x0020


	//----- nvinfo : EIATTR_PARAM_CBANK
	.align		4
        /*0078*/ 	.byte	0x04, 0x0a
        /*007a*/ 	.short	(.L_33 - .L_32)
	.align		4
.L_32:
        /*007c*/ 	.word	index@(.nv.constant0._Z26callOperationSharedDynamicPiS_S_ii)
        /*0080*/ 	.short	0x0380
        /*0082*/ 	.short	0x0020


	//----- nvinfo : EIATTR_SW_WAR
	.align		4
.L_33:
        /*0084*/ 	.byte	0x04, 0x36
        /*0086*/ 	.short	(.L_35 - .L_34)
.L_34:
        /*0088*/ 	.word	0x00000008
.L_35:


//--------------------- .nv.info._Z25callOperationSharedStaticPiS_S_ii --------------------------
	.section	.nv.info._Z25callOperationSharedStaticPiS_S_ii,"",@"SHT_CUDA_INFO"
	.sectionflags	@""
	.align	4


	//----- nvinfo : EIATTR_CUDA_API_VERSION
	.align		4
        /*0000*/ 	.byte	0x04, 0x37
        /*0002*/ 	.short	(.L_37 - .L_36)
.L_36:
        /*0004*/ 	.word	0x00000082


	//----- nvinfo : EIATTR_KPARAM_INFO
	.align		4
.L_37:
        /*0008*/ 	.byte	0x04, 0x17
        /*000a*/ 	.short	(.L_39 - .L_38)
.L_38:
        /*000c*/ 	.word	0x00000000
        /*0010*/ 	.short	0x0004
        /*0012*/ 	.short	0x001c
        /*0014*/ 	.byte	0x00, 0xf0, 0x11, 0x00


	//----- nvinfo : EIATTR_KPARAM_INFO
	.align		4
.L_39:
        /*0018*/ 	.byte	0x04, 0x17
        /*001a*/ 	.short	(.L_41 - .L_40)
.L_40:
        /*001c*/ 	.word	0x00000000
        /*0020*/ 	.short	0x0003
        /*0022*/ 	.short	0x0018
        /*0024*/ 	.byte	0x00, 0xf0, 0x11, 0x00


	//----- nvinfo : EIATTR_KPARAM_INFO
	.align		4
.L_41:
        /*0028*/ 	.byte	0x04, 0x17
        /*002a*/ 	.short	(.L_43 - .L_42)
.L_42:
        /*002c*/ 	.word	0x00000000
        /*0030*/ 	.short	0x0002
        /*0032*/ 	.short	0x0010
        /*0034*/ 	.byte	0x00, 0xf5, 0x21, 0x00


	//----- nvinfo : EIATTR_KPARAM_INFO
	.align		4
.L_43:
        /*0038*/ 	.byte	0x04, 0x17
        /*003a*/ 	.short	(.L_45 - .L_44)
.L_44:
        /*003c*/ 	.word	0x00000000
        /*0040*/ 	.short	0x0001
        /*0042*/ 	.short	0x0008
        /*0044*/ 	.byte	0x00, 0xf5, 0x21, 0x00


	//----- nvinfo : EIATTR_KPARAM_INFO
	.align		4
.L_45:
        /*0048*/ 	.byte	0x04, 0x17
        /*004a*/ 	.short	(.L_47 - .L_46)
.L_46:
        /*004c*/ 	.word	0x00000000
        /*0050*/ 	.short	0x0000
        /*0052*/ 	.short	0x0000
        /*0054*/ 	.byte	0x00, 0xf5, 0x21, 0x00


	//----- nvinfo : EIATTR_SPARSE_MMA_MASK
	.align		4
.L_47:
        /*0058*/ 	.byte	0x03, 0x50
        /*005a*/ 	.short	0x0000


	//----- nvinfo : EIATTR_MAXREG_COUNT
	.align		4
        /*005c*/ 	.byte	0x03, 0x1b
        /*005e*/ 	.short	0x00ff


	//----- nvinfo : EIATTR_MERCURY_ISA_VERSION
	.align		4
        /*0060*/ 	.byte	0x03, 0x5f
        /*0062*/ 	.short	0x0101


	//----- nvinfo : EIATTR_VRC_CTA_INIT_COUNT
	.align		4
        /*0064*/ 	.byte	0x02, 0x4a
	.zero		1
	.zero		1


	//----- nvinfo : EIATTR_EXIT_INSTR_OFFSETS
	.align		4
        /*0068*/ 	.byte	0x04, 0x1c
        /*006a*/ 	.short	(.L_49 - .L_48)


	//   ....[0]....
.L_48:
        /*006c*/ 	.word	0x00000070


	//   ....[1]....
        /*0070*/ 	.word	0x000001b0


	//----- nvinfo : EIATTR_CBANK_PARAM_SIZE
	.align		4
.L_49:
        /*0074*/ 	.byte	0x03, 0x19
        /*0076*/ 	.short	0x0020


	//----- nvinfo : EIATTR_PARAM_CBANK
	.align		4
        /*0078*/ 	.byte	0x04, 0x0a
        /*007a*/ 	.short	(.L_51 - .L_50)
	.align		4
.L_50:
        /*007c*/ 	.word	index@(.nv.constant0._Z25callOperationSharedStaticPiS_S_ii)
        /*0080*/ 	.short	0x0380
        /*0082*/ 	.short	0x0020


	//----- nvinfo : EIATTR_SW_WAR
	.align		4
.L_51:
        /*0084*/ 	.byte	0x04, 0x36
        /*0086*/ 	.short	(.L_53 - .L_52)
.L_52:
        /*0088*/ 	.word	0x00000008
.L_53:


//--------------------- .nv.info._Z13callOperationPiS_S_ii --------------------------
	.section	.nv.info._Z13callOperationPiS_S_ii,"",@"SHT_CUDA_INFO"
	.sectionflags	@""
	.align	4


	//----- nvinfo : EIATTR_CUDA_API_VERSION
	.align		4
        /*0000*/ 	.byte	0x04, 0x37
        /*0002*/ 	.short	(.L_55 - .L_54)
.L_54:
        /*0004*/ 	.word	0x00000082


	//----- nvinfo : EIATTR_KPARAM_INFO
	.align		4
.L_55:
        /*0008*/ 	.byte	0x04, 0x17
        /*000a*/ 	.short	(.L_57 - .L_56)
.L_56:
        /*000c*/ 	.word	0x00000000
        /*0010*/ 	.short	0x0004
        /*0012*/ 	.short	0x001c
        /*0014*/ 	.byte	0x00, 0xf0, 0x11, 0x00


	//----- nvinfo : EIATTR_KPARAM_INFO
	.align		4
.L_57:
        /*0018*/ 	.byte	0x04, 0x17
        /*001a*/ 	.short	(.L_59 - .L_58)
.L_58:
        /*001c*/ 	.word	0x00000000
        /*0020*/ 	.short	0x0003
        /*0022*/ 	.short	0x0018
        /*0024*/ 	.byte	0x00, 0xf0, 0x11, 0x00


	//----- nvinfo : EIATTR_KPARAM_INFO
	.align		4
.L_59:
        /*0028*/ 	.byte	0x04, 0x17
        /*002a*/ 	.short	(.L_61 - .L_60)
.L_60:
        /*002c*/ 	.word	0x00000000
        /*0030*/ 	.short	0x0002
        /*0032*/ 	.short	0x0010
        /*0034*/ 	.byte	0x00, 0xf5, 0x21, 0x00


	//----- nvinfo : EIATTR_KPARAM_INFO
	.align		4
.L_61:
        /*0038*/ 	.byte	0x04, 0x17
        /*003a*/ 	.short	(.L_63 - .L_62)
.L_62:
        /*003c*/ 	.word	0x00000000
        /*0040*/ 	.short	0x0001
        /*0042*/ 	.short	0x0008
        /*0044*/ 	.byte	0x00, 0xf5, 0x21, 0x00


	//----- nvinfo : EIATTR_KPARAM_INFO
	.align		4
.L_63:
        /*0048*/ 	.byte	0x04, 0x17
        /*004a*/ 	.short	(.L_65 - .L_64)
.L_64:
        /*004c*/ 	.word	0x00000000
        /*0050*/ 	.short	0x0000
        /*0052*/ 	.short	0x0000
        /*0054*/ 	.byte	0x00, 0xf5, 0x21, 0x00


	//----- nvinfo : EIATTR_SPARSE_MMA_MASK
	.align		4
.L_65:
        /*0058*/ 	.byte	0x03, 0x50
        /*005a*/ 	.short	0x0000


	//----- nvinfo : EIATTR_MAXREG_COUNT
	.align		4
        /*005c*/ 	.byte	0x03, 0x1b
        /*005e*/ 	.short	0x00ff


	//----- nvinfo : EIATTR_MERCURY_ISA_VERSION
	.align		4
        /*0060*/ 	.byte	0x03, 0x5f
        /*0062*/ 	.short	0x0101


	//----- nvinfo : EIATTR_VRC_CTA_INIT_COUNT
	.align		4
        /*0064*/ 	.byte	0x02, 0x4a
	.zero		1
	.zero		1


	//----- nvinfo : EIATTR_EXIT_INSTR_OFFSETS
	.align		4
        /*0068*/ 	.byte	0x04, 0x1c
        /*006a*/ 	.short	(.L_67 - .L_66)


	//   ....[0]....
.L_66:
        /*006c*/ 	.word	0x00000070


	//   ....[1]....
        /*0070*/ 	.word	0x00000150


	//----- nvinfo : EIATTR_CBANK_PARAM_SIZE
	.align		4
.L_67:
        /*0074*/ 	.byte	0x03, 0x19
        /*0076*/ 	.short	0x0020


	//----- nvinfo : EIATTR_PARAM_CBANK
	.align		4
        /*0078*/ 	.byte	0x04, 0x0a
        /*007a*/ 	.short	(.L_69 - .L_68)
	.align		4
.L_68:
        /*007c*/ 	.word	index@(.nv.constant0._Z13callOperationPiS_S_ii)
        /*0080*/ 	.short	0x0380
        /*0082*/ 	.short	0x0020


	//----- nvinfo : EIATTR_SW_WAR
	.align		4
.L_69:
        /*0084*/ 	.byte	0x04, 0x36
        /*0086*/ 	.short	(.L_71 - .L_70)
.L_70:
        /*0088*/ 	.word	0x00000008
.L_71:


//--------------------- .nv.callgraph             --------------------------
	.section	.nv.callgraph,"",@"SHT_CUDA_CALLGRAPH"
	.align	4
	.sectionentsize	8
	.align		4
        /*0000*/ 	.word	0x00000000
	.align		4
        /*0004*/ 	.word	0xffffffff
	.align		4
        /*0008*/ 	.word	0x00000000
	.align		4
        /*000c*/ 	.word	0xfffffffe
	.align		4
        /*0010*/ 	.word	0x00000000
	.align		4
        /*0014*/ 	.word	0xfffffffd
	.align		4
        /*0018*/ 	.word	0x00000000
	.align		4
        /*001c*/ 	.word	0xfffffffc


//--------------------- .text._Z26callOperationSharedDynamicPiS_S_ii --------------------------
	.section	.text._Z26callOperationSharedDynamicPiS_S_ii,"ax",@progbits
	.align	128
        .global         _Z26callOperationSharedDynamicPiS_S_ii
        .type           _Z26callOperationSharedDynamicPiS_S_ii,@function
        .size           _Z26callOperationSharedDynamicPiS_S_ii,(.L_x_3 - _Z26callOperationSharedDynamicPiS_S_ii)
        .other          _Z26callOperationSharedDynamicPiS_S_ii,@"STO_CUDA_ENTRY STV_DEFAULT"
_Z26callOperationSharedDynamicPiS_S_ii:
.text._Z26callOperationSharedDynamicPiS_S_ii:
[----:B------:R-:W-:Y:S01]  /*0000*/  LDC R1, c[0x0][0x37c] ;  /* 0x0000df00ff017b82 */ /* 0x000fe20000000800 */
[----:B------:R-:W0:Y:S07]  /*0010*/  S2R R7, SR_CTAID.X ;  /* 0x0000000000077919 */ /* 0x000e2e0000002500 */
[----:B------:R-:W1:Y:S01]  /*0020*/  LDC R6, c[0x0][0x39c] ;  /* 0x0000e700ff067b82 */ /* 0x000e620000000800 */
[----:B------:R-:W0:Y:S01]  /*0030*/  LDCU UR4, c[0x0][0x360] ;  /* 0x00006c00ff0477ac */ /* 0x000e220008000800 */
[----:B------:R-:W0:Y:S02]  /*0040*/  S2R R0, SR_TID.X ;  /* 0x0000000000007919 */ /* 0x000e240000002100 */
[----:B0-----:R-:W-:-:S05]  /*0050*/  IMAD R7, R7, UR4, R0 ;  /* 0x0000000407077c24 */ /* 0x001fca000f8e0200 */
[----:B-1----:R-:W-:-:S13]  /*0060*/  ISETP.GE.AND P0, PT, R7, R6, PT ;  /* 0x000000060700720c */ /* 0x002fda0003f06270 */
[----:B------:R-:W-:Y:S05]  /*0070*/  @P0 EXIT ;  /* 0x000000000000094d */ /* 0x000fea0003800000 */
[----:B------:R-:W0:Y:S01]  /*0080*/  LDC.64 R2, c[0x0][0x380] ;  /* 0x0000e000ff027b82 */ /* 0x000e220000000a00 */
[----:B------:R-:W1:Y:S07]  /*0090*/  LDCU.64 UR8, c[0x0][0x358] ;  /* 0x00006b00ff0877ac */ /* 0x000e6e0008000a00 */
[----:B------:R-:W2:Y:S08]  /*00a0*/  LDC.64 R4, c[0x0][0x388] ;  /* 0x0000e200ff047b82 */ /* 0x000eb00000000a00 */
[----:B------:R-:W3:Y:S01]  /*00b0*/  S2UR UR6, SR_CgaCtaId ;  /* 0x00000000000679c3 */ /* 0x000ee20000008800 */
[----:B0-----:R-:W-:-:S07]  /*00c0*/  IMAD.WIDE R2, R7, 0x4, R2 ;  /* 0x0000000407027825 */ /* 0x001fce00078e0202 */
[----:B------:R-:W0:Y:S01]  /*00d0*/  LDC R8, c[0x0][0x398] ;  /* 0x0000e600ff087b82 */ /* 0x000e220000000800 */
[----:B-1----:R1:W4:Y:S01]  /*00e0*/  LDG.E R0, desc[UR8][R2.64] ;  /* 0x0000000802007981 */ /* 0x002322000c1e1900 */
[----:B--2---:R-:W-:-:S06]  /*00f0*/  IMAD.WIDE R4, R7, 0x4, R4 ;  /* 0x0000000407047825 */ /* 0x004fcc00078e0204 */
[----:B------:R-:W2:Y:S01]  /*0100*/  LDG.E R4, desc[UR8][R4.64] ;  /* 0x0000000804047981 */ /* 0x000ea2000c1e1900 */
[----:B------:R-:W-:Y:S01]  /*0110*/  UMOV UR4, 0x400 ;  /* 0x0000040000047882 */ /* 0x000fe20000000000 */
[----:B-1----:R-:W1:Y:S01]  /*0120*/  LDC.64 R2, c[0x0][0x390] ;  /* 0x0000e400ff027b82 */ /* 0x002e620000000a00 */
[----:B------:R-:W-:-:S04]  /*0130*/  UIADD3 UR5, UPT, UPT, UR4, 0x10, URZ ;  /* 0x0000001004057890 */ /* 0x000fc8000fffe0ff */
[----:B---3--:R-:W-:Y:S02]  /*0140*/  ULEA UR5, UR6, UR5, 0x18 ;  /* 0x0000000506057291 */ /* 0x008fe4000f8ec0ff */
[----:B------:R-:W-:-:S04]  /*0150*/  ULEA UR4, UR6, UR4, 0x18 ;  /* 0x0000000406047291 */ /* 0x000fc8000f8ec0ff */
[----:B------:R-:W-:-:S04]  /*0160*/  LEA R9, R7, UR5, 0x2 ;  /* 0x0000000507097c11 */ /* 0x000fc8000f8e10ff */
[C---:B------:R-:W-:Y:S01]  /*0170*/  LEA R11, R6.reuse, R9, 0x2 ;  /* 0x00000009060b7211 */ /* 0x040fe200078e10ff */
[----:B0-----:R-:W-:Y:S03]  /*0180*/  STS [UR4], R8 ;  /* 0x00000008ff007988 */ /* 0x001fe60008000804 */
[----:B------:R-:W-:Y:S01]  /*0190*/  LEA R6, R6, R11, 0x2 ;  /* 0x0000000b06067211 */ /* 0x000fe200078e10ff */
[----:B-1----:R-:W-:Y:S01]  /*01a0*/  IMAD.WIDE R2, R7, 0x4, R2 ;  /* 0x0000000407027825 */ /* 0x002fe200078e0202 */
[----:B----4-:R-:W-:Y:S04]  /*01b0*/  STS [R9], R0 ;  /* 0x0000000009007388 */ /* 0x010fe80000000800 */
[----:B--2---:R-:W-:Y:S04]  /*01c0*/  STS [R11], R4 ;  /* 0x000000040b007388 */ /* 0x004fe80000000800 */
[----:B------:R-:W0:Y:S01]  /*01d0*/  LDS R5, [R9] ;  /* 0x0000000009057984 */ /* 0x000e220000000800 */
[----:B------:R-:W-:-:S05]  /*01e0*/  IADD3 R10, PT, PT, -R4, RZ, RZ ;  /* 0x000000ff040a7210 */ /* 0x000fca0007ffe1ff */
[----:B0-----:R-:W-:-:S05]  /*01f0*/  IMAD R5, R8, R10, R5 ;  /* 0x0000000a08057224 */ /* 0x001fca00078e0205 */
[----:B------:R-:W-:Y:S04]  /*0200*/  STS [R6], R5 ;  /* 0x0000000506007388 */ /* 0x000fe80000000800 */
[----:B------:R-:W-:Y:S01]  /*0210*/  STG.E desc[UR8][R2.64], R5 ;  /* 0x0000000502007986 */ /* 0x000fe2000c101908 */
[----:B------:R-:W-:Y:S05]  /*0220*/  EXIT ;  /* 0x000000000000794d */ /* 0x000fea0003800000 */
.L_x_0:
[----:B------:R-:W-:-:S00]  /*0230*/  BRA `(.L_x_0) ;  /* 0xfffffffc00fc7947 */ /* 0x000fc0000383ffff */
[----:B------:R-:W-:-:S00]  /*0240*/  NOP ;  /* 0x0000000000007918 */ /* 0x000fc00000000000 */
        /* <DEDUP_REMOVED lines=11> */
.L_x_3:


//--------------------- .text._Z25callOperationSharedStaticPiS_S_ii --------------------------
	.section	.text._Z25callOperationSharedStaticPiS_S_ii,"ax",@progbits
	.align	128
        .global         _Z25callOperationSharedStaticPiS_S_ii
        .type           _Z25callOperationSharedStaticPiS_S_ii,@function
        .size           _Z25callOperationSharedStaticPiS_S_ii,(.L_x_4 - _Z25callOperationSharedStaticPiS_S_ii)
        .other          _Z25callOperationSharedStaticPiS_S_ii,@"STO_CUDA_ENTRY STV_DEFAULT"
_Z25callOperationSharedStaticPiS_S_ii:
.text._Z25callOperationSharedStaticPiS_S_ii:
[----:B------:R-:W-:Y:S01]  /*0000*/  LDC R1, c[0x0][0x37c] ;  /* 0x0000df00ff017b82 */ /* 0x000fe20000000800 */
[----:B------:R-:W0:Y:S01]  /*0010*/  S2R R9, SR_CTAID.X ;  /* 0x0000000000097919 */ /* 0x000e220000002500 */
[----:B------:R-:W0:Y:S01]  /*0020*/  LDCU UR4, c[0x0][0x360] ;  /* 0x00006c00ff0477ac */ /* 0x000e220008000800 */
[----:B------:R-:W0:Y:S01]  /*0030*/  S2R R0, SR_TID.X ;  /* 0x0000000000007919 */ /* 0x000e220000002100 */
[----:B------:R-:W1:Y:S01]  /*0040*/  LDCU UR5, c[0x0][0x39c] ;  /* 0x00007380ff0577ac */ /* 0x000e620008000800 */
[----:B0-----:R-:W-:-:S05]  /*0050*/  IMAD R9, R9, UR4, R0 ;  /* 0x0000000409097c24 */ /* 0x001fca000f8e0200 */
[----:B-1----:R-:W-:-:S13]  /*0060*/  ISETP.GE.AND P0, PT, R9, UR5, PT ;  /* 0x0000000509007c0c */ /* 0x002fda000bf06270 */
[----:B------:R-:W-:Y:S05]  /*0070*/  @P0 EXIT ;  /* 0x000000000000094d */ /* 0x000fea0003800000 */
[----:B------:R-:W0:Y:S01]  /*0080*/  LDC.64 R4, c[0x0][0x388] ;  /* 0x0000e200ff047b82 */ /* 0x000e220000000a00 */
[----:B------:R-:W1:Y:S07]  /*0090*/  LDCU.64 UR6, c[0x0][0x358] ;  /* 0x00006b00ff0677ac */ /* 0x000e6e0008000a00 */
[----:B------:R-:W2:Y:S08]  /*00a0*/  LDC.64 R2, c[0x0][0x380] ;  /* 0x0000e000ff027b82 */ /* 0x000eb00000000a00 */
[----:B------:R-:W3:Y:S01]  /*00b0*/  S2UR UR5, SR_CgaCtaId ;  /* 0x00000000000579c3 */ /* 0x000ee20000008800 */
[----:B0-----:R-:W-:-:S07]  /*00c0*/  IMAD.WIDE R4, R9, 0x4, R4 ;  /* 0x0000000409047825 */ /* 0x001fce00078e0204 */
[----:B------:R-:W0:Y:S01]  /*00d0*/  LDC.64 R6, c[0x0][0x390] ;  /* 0x0000e400ff067b82 */ /* 0x000e220000000a00 */
[----:B-1----:R-:W4:Y:S01]  /*00e0*/  LDG.E R4, desc[UR6][R4.64] ;  /* 0x0000000604047981 */ /* 0x002f22000c1e1900 */
[----:B--2---:R-:W-:-:S06]  /*00f0*/  IMAD.WIDE R2, R9, 0x4, R2 ;  /* 0x0000000409027825 */ /* 0x004fcc00078e0202 */
[----:B------:R-:W1:Y:S01]  /*0100*/  LDC R13, c[0x0][0x398] ;  /* 0x0000e600ff0d7b82 */ /* 0x000e620000000800 */
[----:B------:R-:W2:Y:S01]  /*0110*/  LDG.E R2, desc[UR6][R2.64] ;  /* 0x0000000602027981 */ /* 0x000ea2000c1e1900 */
[----:B------:R-:W-:Y:S02]  /*0120*/  UMOV UR4, 0x400 ;  /* 0x0000040000047882 */ /* 0x000fe40000000000 */
[----:B---3--:R-:W-:Y:S01]  /*0130*/  ULEA UR4, UR5, UR4, 0x18 ;  /* 0x0000000405047291 */ /* 0x008fe2000f8ec0ff */
[----:B0-----:R-:W-:-:S05]  /*0140*/  IMAD.WIDE R6, R9, 0x4, R6 ;  /* 0x0000000409067825 */ /* 0x001fca00078e0206 */
[----:B------:R-:W-:-:S03]  /*0150*/  LEA R9, R9, UR4, 0x2 ;  /* 0x0000000409097c11 */ /* 0x000fc6000f8e10ff */
[----:B-1----:R-:W-:Y:S01]  /*0160*/  STS [UR4+0x3c], R13 ;  /* 0x00003c0dff007988 */ /* 0x002fe20008000804 */
[----:B----4-:R-:W-:-:S05]  /*0170*/  IADD3 R11, PT, PT, -R4, RZ, RZ ;  /* 0x000000ff040b7210 */ /* 0x010fca0007ffe1ff */
[----:B--2---:R-:W-:Y:S01]  /*0180*/  IMAD R11, R13, R11, R2 ;  /* 0x0000000b0d0b7224 */ /* 0x004fe200078e0202 */
[----:B------:R-:W-:Y:S04]  /*0190*/  STS [R9], R2 ;  /* 0x0000000209007388 */ /* 0x000fe80000000800 */
[----:B------:R-:W-:Y:S01]  /*01a0*/  STG.E desc[UR6][R6.64], R11 ;  /* 0x0000000b06007986 */ /* 0x000fe2000c101906 */
[----:B------:R-:W-:Y:S05]  /*01b0*/  EXIT ;  /* 0x000000000000794d */ /* 0x000fea0003800000 */
.L_x_1:
        /* <DEDUP_REMOVED lines=12> */
.L_x_4:


//--------------------- .text._Z13callOperationPiS_S_ii --------------------------
	.section	.text._Z13callOperationPiS_S_ii,"ax",@progbits
	.align	128
        .global         _Z13callOperationPiS_S_ii
        .type           _Z13callOperationPiS_S_ii,@function
        .size           _Z13callOperationPiS_S_ii,(.L_x_5 - _Z13callOperationPiS_S_ii)
        .other          _Z13callOperationPiS_S_ii,@"STO_CUDA_ENTRY STV_DEFAULT"
_Z13callOperationPiS_S_ii:
.text._Z13callOperationPiS_S_ii:
[----:B------:R-:W-:Y:S01]  /*0000*/  LDC R1, c[0x0][0x37c] ;  /* 0x0000df00ff017b82 */ /* 0x000fe20000000800 */
[----:B------:R-:W0:Y:S07]  /*0010*/  S2R R0, SR_TID.X ;  /* 0x0000000000007919 */ /* 0x000e2e0000002100 */
[----:B------:R-:W0:Y:S01]  /*0020*/  S2UR UR4, SR_CTAID.X ;  /* 0x00000000000479c3 */ /* 0x000e220000002500 */
[----:B------:R-:W1:Y:S07]  /*0030*/  LDCU UR5, c[0x0][0x39c] ;  /* 0x00007380ff0577ac */ /* 0x000e6e0008000800 */
[----:B------:R-:W0:Y:S02]  /*0040*/  LDC R9, c[0x0][0x360] ;  /* 0x0000d800ff097b82 */ /* 0x000e240000000800 */
[----:B0-----:R-:W-:-:S05]  /*0050*/  IMAD R9, R9, UR4, R0 ;  /* 0x0000000409097c24 */ /* 0x001fca000f8e0200 */
[----:B-1----:R-:W-:-:S13]  /*0060*/  ISETP.GE.AND P0, PT, R9, UR5, PT ;  /* 0x0000000509007c0c */ /* 0x002fda000bf06270 */
[----:B------:R-:W-:Y:S05]  /*0070*/  @P0 EXIT ;  /* 0x000000000000094d */ /* 0x000fea0003800000 */
[----:B------:R-:W0:Y:S01]  /*0080*/  LDC.64 R4, c[0x0][0x388] ;  /* 0x0000e200ff047b82 */ /* 0x000e220000000a00 */
[----:B------:R-:W1:Y:S01]  /*0090*/  LDCU.64 UR4, c[0x0][0x358] ;  /* 0x00006b00ff0477ac */ /* 0x000e620008000a00 */
[----:B------:R-:W2:Y:S06]  /*00a0*/  LDCU UR6, c[0x0][0x398] ;  /* 0x00007300ff0677ac */ /* 0x000eac0008000800 */
[----:B------:R-:W3:Y:S08]  /*00b0*/  LDC.64 R2, c[0x0][0x380] ;  /* 0x0000e000ff027b82 */ /* 0x000ef00000000a00 */
[----:B------:R-:W4:Y:S01]  /*00c0*/  LDC.64 R6, c[0x0][0x390] ;  /* 0x0000e400ff067b82 */ /* 0x000f220000000a00 */
[----:B0-----:R-:W-:-:S06]  /*00d0*/  IMAD.WIDE R4, R9, 0x4, R4 ;  /* 0x0000000409047825 */ /* 0x001fcc00078e0204 */
[----:B-1----:R-:W5:Y:S01]  /*00e0*/  LDG.E R4, desc[UR4][R4.64] ;  /* 0x0000000404047981 */ /* 0x002f62000c1e1900 */
[----:B---3--:R-:W-:-:S06]  /*00f0*/  IMAD.WIDE R2, R9, 0x4, R2 ;  /* 0x0000000409027825 */ /* 0x008fcc00078e0202 */
[----:B------:R-:W2:Y:S01]  /*0100*/  LDG.E R2, desc[UR4][R2.64] ;  /* 0x0000000402027981 */ /* 0x000ea2000c1e1900 */
[----:B----4-:R-:W-:Y:S01]  /*0110*/  IMAD.WIDE R6, R9, 0x4, R6 ;  /* 0x0000000409067825 */ /* 0x010fe200078e0206 */
[----:B-----5:R-:W-:-:S05]  /*0120*/  IADD3 R11, PT, PT, -R4, RZ, RZ ;  /* 0x000000ff040b7210 */ /* 0x020fca0007ffe1ff */
[----:B--2---:R-:W-:-:S05]  /*0130*/  IMAD R9, R11, UR6, R2 ;  /* 0x000000060b097c24 */ /* 0x004fca000f8e0202 */
[----:B------:R-:W-:Y:S01]  /*0140*/  STG.E desc[UR4][R6.64], R9 ;  /* 0x0000000906007986 */ /* 0x000fe2000c101904 */
[----:B------:R-:W-:Y:S05]  /*0150*/  EXIT ;  /* 0x000000000000794d */ /* 0x000fea0003800000 */
.L_x_2:
        /* <DEDUP_REMOVED lines=10> */
.L_x_5:


//--------------------- .nv.shared._Z26callOperationSharedDynamicPiS_S_ii --------------------------
	.section	.nv.shared._Z26callOperationSharedDynamicPiS_S_ii,"aw",@nobits
	.sectionflags	@""
	.align	16
.nv.shared._Z26callOperationSharedDynamicPiS_S_ii:
	.zero		1040


//--------------------- .nv.shared.reserved.0     --------------------------
	.section	.nv.shared.reserved.0,"aw",@nobits
	.weak		__nv_reservedSMEM_offset_0_alias
	.size		__nv_reservedSMEM_offset_0_alias, 0, 64
	.other		__nv_reservedSMEM_offset_0_alias,@"STO_CUDA_RESERVED_SHARED STV_DEFAULT"
__nv_reservedSMEM_offset_0_alias:
	.zero		0
	.zero		64


//--------------------- .nv.shared._Z25callOperationSharedStaticPiS_S_ii --------------------------
	.section	.nv.shared._Z25callOperationSharedStaticPiS_S_ii,"aw",@nobits
	.sectionflags	@""
	.align	16
.nv.shared._Z25callOperationSharedStaticPiS_S_ii:
	.zero		1088


//--------------------- .nv.shared._Z13callOperationPiS_S_ii --------------------------
	.section	.nv.shared._Z13callOperationPiS_S_ii,"aw",@nobits
	.sectionflags	@""
	.align	16
	.zero		1024


//--------------------- .nv.constant0._Z26callOperationSharedDynamicPiS_S_ii --------------------------
	.section	.nv.constant0._Z26callOperationSharedDynamicPiS_S_ii,"a",@progbits
	.sectionflags	@""
	.align	4
.nv.constant0._Z26callOperationSharedDynamicPiS_S_ii:
	.zero		928


//--------------------- .nv.constant0._Z25callOperationSharedStaticPiS_S_ii --------------------------
	.section	.nv.constant0._Z25callOperationSharedStaticPiS_S_ii,"a",@progbits
	.sectionflags	@""
	.align	4
.nv.constant0._Z25callOperationSharedStaticPiS_S_ii:
	.zero		928


//--------------------- .nv.constant0._Z13callOperationPiS_S_ii --------------------------
	.section	.nv.constant0._Z13callOperationPiS_S_ii,"a",@progbits
	.sectionflags	@""
	.align	4
.nv.constant0._Z13callOperationPiS_S_ii:
	.zero		928


//--------------------- SYMBOLS --------------------------

	.type		.nv.reservedSmem.offset0,@object
	.size		.nv.reservedSmem.offset0,0x4
	.type		.nv.reservedSmem.cap,@object
	.size		.nv.reservedSmem.cap,0x4
